//
// Generated by NVIDIA NVVM Compiler
//
// Compiler Build ID: CL-36424714
// Cuda compilation tools, release 13.0, V13.0.88
// Based on NVVM 20.0.0
//

.version 9.0
.target sm_100
.address_size 64

	// .globl	_Z12matMulKernelPfS_S_i
// _ZZ12matMulKernelPfS_S_iE5tileM has been demoted
// _ZZ12matMulKernelPfS_S_iE5tileN has been demoted

.visible .entry _Z12matMulKernelPfS_S_i(
	.param .u64 .ptr .align 1 _Z12matMulKernelPfS_S_i_param_0,
	.param .u64 .ptr .align 1 _Z12matMulKernelPfS_S_i_param_1,
	.param .u64 .ptr .align 1 _Z12matMulKernelPfS_S_i_param_2,
	.param .u32 _Z12matMulKernelPfS_S_i_param_3
)
{
	.reg .pred 	%p<8>;
	.reg .b32 	%r<100>;
	.reg .b32 	%f<368>;
	.reg .b64 	%rd<40>;
	// demoted variable
	.shared .align 4 .b8 _ZZ12matMulKernelPfS_S_iE5tileM[1024];
	// demoted variable
	.shared .align 4 .b8 _ZZ12matMulKernelPfS_S_iE5tileN[1024];
	ld.param.u32 	%r30, [_Z12matMulKernelPfS_S_i_param_3];
	mov.u32 	%r31, %ctaid.x;
	mov.u32 	%r32, %ctaid.y;
	mov.u32 	%r1, %tid.x;
	mov.u32 	%r2, %tid.y;
	mov.u32 	%r33, %ntid.y;
	mad.lo.s32 	%r3, %r32, %r33, %r2;
	mov.u32 	%r34, %ntid.x;
	mad.lo.s32 	%r4, %r31, %r34, %r1;
	shr.s32 	%r35, %r30, 31;
	shr.u32 	%r36, %r35, 28;
	add.s32 	%r37, %r30, %r36;
	shr.s32 	%r5, %r37, 4;
	setp.lt.s32 	%p1, %r30, 16;
	mov.f32 	%f367, 0f00000000;
	@%p1 bra 	$L__BB0_9;
	mad.lo.s32 	%r96, %r30, %r3, %r1;
	shl.b32 	%r39, %r2, 6;
	mov.u32 	%r40, _ZZ12matMulKernelPfS_S_iE5tileM;
	add.s32 	%r7, %r40, %r39;
	add.s32 	%r41, %r5, -1;
	setp.lt.u32 	%p2, %r41, 3;
	mov.f32 	%f367, 0f00000000;
	mov.b32 	%r99, 0;
	@%p2 bra 	$L__BB0_4;
	and.b32  	%r99, %r5, 134217724;
	neg.s32 	%r97, %r99;
	add.s32 	%r43, %r2, 48;
	mad.lo.s32 	%r95, %r30, %r43, %r4;
	add.s32 	%r44, %r2, 32;
	mad.lo.s32 	%r94, %r30, %r44, %r4;
	add.s32 	%r45, %r2, 16;
	mad.lo.s32 	%r93, %r30, %r45, %r4;
	mad.lo.s32 	%r92, %r2, %r30, %r4;
	mov.f32 	%f367, 0f00000000;
$L__BB0_3:
	.pragma "nounroll";
	ld.param.u64 	%rd36, [_Z12matMulKernelPfS_S_i_param_1];
	ld.param.u64 	%rd33, [_Z12matMulKernelPfS_S_i_param_0];
	cvta.to.global.u64 	%rd4, %rd33;
	mul.wide.s32 	%rd5, %r96, 4;
	add.s64 	%rd6, %rd4, %rd5;
	ld.global.f32 	%f14, [%rd6];
	shl.b32 	%r47, %r1, 2;
	add.s32 	%r48, %r7, %r47;
	st.shared.f32 	[%r48], %f14;
	cvta.to.global.u64 	%rd7, %rd36;
	mul.wide.s32 	%rd8, %r92, 4;
	add.s64 	%rd9, %rd7, %rd8;
	ld.global.f32 	%f15, [%rd9];
	mov.u32 	%r50, _ZZ12matMulKernelPfS_S_iE5tileN;
	add.s32 	%r51, %r50, %r47;
	add.s32 	%r52, %r51, %r39;
	st.shared.f32 	[%r52], %f15;
	bar.sync 	0;
	ld.shared.f32 	%f16, [%r7];
	ld.shared.f32 	%f17, [%r51];
	fma.rn.f32 	%f18, %f16, %f17, %f367;
	ld.shared.f32 	%f19, [%r7+4];
	ld.shared.f32 	%f20, [%r51+64];
	fma.rn.f32 	%f21, %f19, %f20, %f18;
	ld.shared.f32 	%f22, [%r7+8];
	ld.shared.f32 	%f23, [%r51+128];
	fma.rn.f32 	%f24, %f22, %f23, %f21;
	ld.shared.f32 	%f25, [%r7+12];
	ld.shared.f32 	%f26, [%r51+192];
	fma.rn.f32 	%f27, %f25, %f26, %f24;
	ld.shared.f32 	%f28, [%r7+16];
	ld.shared.f32 	%f29, [%r51+256];
	fma.rn.f32 	%f30, %f28, %f29, %f27;
	ld.shared.f32 	%f31, [%r7+20];
	ld.shared.f32 	%f32, [%r51+320];
	fma.rn.f32 	%f33, %f31, %f32, %f30;
	ld.shared.f32 	%f34, [%r7+24];
	ld.shared.f32 	%f35, [%r51+384];
	fma.rn.f32 	%f36, %f34, %f35, %f33;
	ld.shared.f32 	%f37, [%r7+28];
	ld.shared.f32 	%f38, [%r51+448];
	fma.rn.f32 	%f39, %f37, %f38, %f36;
	ld.shared.f32 	%f40, [%r7+32];
	ld.shared.f32 	%f41, [%r51+512];
	fma.rn.f32 	%f42, %f40, %f41, %f39;
	ld.shared.f32 	%f43, [%r7+36];
	ld.shared.f32 	%f44, [%r51+576];
	fma.rn.f32 	%f45, %f43, %f44, %f42;
	ld.shared.f32 	%f46, [%r7+40];
	ld.shared.f32 	%f47, [%r51+640];
	fma.rn.f32 	%f48, %f46, %f47, %f45;
	ld.shared.f32 	%f49, [%r7+44];
	ld.shared.f32 	%f50, [%r51+704];
	fma.rn.f32 	%f51, %f49, %f50, %f48;
	ld.shared.f32 	%f52, [%r7+48];
	ld.shared.f32 	%f53, [%r51+768];
	fma.rn.f32 	%f54, %f52, %f53, %f51;
	ld.shared.f32 	%f55, [%r7+52];
	ld.shared.f32 	%f56, [%r51+832];
	fma.rn.f32 	%f57, %f55, %f56, %f54;
	ld.shared.f32 	%f58, [%r7+56];
	ld.shared.f32 	%f59, [%r51+896];
	fma.rn.f32 	%f60, %f58, %f59, %f57;
	ld.shared.f32 	%f61, [%r7+60];
	ld.shared.f32 	%f62, [%r51+960];
	fma.rn.f32 	%f63, %f61, %f62, %f60;
	bar.sync 	0;
	ld.global.f32 	%f64, [%rd6+64];
	st.shared.f32 	[%r48], %f64;
	mul.wide.s32 	%rd10, %r93, 4;
	add.s64 	%rd11, %rd7, %rd10;
	ld.global.f32 	%f65, [%rd11];
	st.shared.f32 	[%r52], %f65;
	bar.sync 	0;
	ld.shared.f32 	%f66, [%r7];
	ld.shared.f32 	%f67, [%r51];
	fma.rn.f32 	%f68, %f66, %f67, %f63;
	ld.shared.f32 	%f69, [%r7+4];
	ld.shared.f32 	%f70, [%r51+64];
	fma.rn.f32 	%f71, %f69, %f70, %f68;
	ld.shared.f32 	%f72, [%r7+8];
	ld.shared.f32 	%f73, [%r51+128];
	fma.rn.f32 	%f74, %f72, %f73, %f71;
	ld.shared.f32 	%f75, [%r7+12];
	ld.shared.f32 	%f76, [%r51+192];
	fma.rn.f32 	%f77, %f75, %f76, %f74;
	ld.shared.f32 	%f78, [%r7+16];
	ld.shared.f32 	%f79, [%r51+256];
	fma.rn.f32 	%f80, %f78, %f79, %f77;
	ld.shared.f32 	%f81, [%r7+20];
	ld.shared.f32 	%f82, [%r51+320];
	fma.rn.f32 	%f83, %f81, %f82, %f80;
	ld.shared.f32 	%f84, [%r7+24];
	ld.shared.f32 	%f85, [%r51+384];
	fma.rn.f32 	%f86, %f84, %f85, %f83;
	ld.shared.f32 	%f87, [%r7+28];
	ld.shared.f32 	%f88, [%r51+448];
	fma.rn.f32 	%f89, %f87, %f88, %f86;
	ld.shared.f32 	%f90, [%r7+32];
	ld.shared.f32 	%f91, [%r51+512];
	fma.rn.f32 	%f92, %f90, %f91, %f89;
	ld.shared.f32 	%f93, [%r7+36];
	ld.shared.f32 	%f94, [%r51+576];
	fma.rn.f32 	%f95, %f93, %f94, %f92;
	ld.shared.f32 	%f96, [%r7+40];
	ld.shared.f32 	%f97, [%r51+640];
	fma.rn.f32 	%f98, %f96, %f97, %f95;
	ld.shared.f32 	%f99, [%r7+44];
	ld.shared.f32 	%f100, [%r51+704];
	fma.rn.f32 	%f101, %f99, %f100, %f98;
	ld.shared.f32 	%f102, [%r7+48];
	ld.shared.f32 	%f103, [%r51+768];
	fma.rn.f32 	%f104, %f102, %f103, %f101;
	ld.shared.f32 	%f105, [%r7+52];
	ld.shared.f32 	%f106, [%r51+832];
	fma.rn.f32 	%f107, %f105, %f106, %f104;
	ld.shared.f32 	%f108, [%r7+56];
	ld.shared.f32 	%f109, [%r51+896];
	fma.rn.f32 	%f110, %f108, %f109, %f107;
	ld.shared.f32 	%f111, [%r7+60];
	ld.shared.f32 	%f112, [%r51+960];
	fma.rn.f32 	%f113, %f111, %f112, %f110;
	bar.sync 	0;
	ld.global.f32 	%f114, [%rd6+128];
	st.shared.f32 	[%r48], %f114;
	mul.wide.s32 	%rd12, %r94, 4;
	add.s64 	%rd13, %rd7, %rd12;
	ld.global.f32 	%f115, [%rd13];
	st.shared.f32 	[%r52], %f115;
	bar.sync 	0;
	ld.shared.f32 	%f116, [%r7];
	ld.shared.f32 	%f117, [%r51];
	fma.rn.f32 	%f118, %f116, %f117, %f113;
	ld.shared.f32 	%f119, [%r7+4];
	ld.shared.f32 	%f120, [%r51+64];
	fma.rn.f32 	%f121, %f119, %f120, %f118;
	ld.shared.f32 	%f122, [%r7+8];
	ld.shared.f32 	%f123, [%r51+128];
	fma.rn.f32 	%f124, %f122, %f123, %f121;
	ld.shared.f32 	%f125, [%r7+12];
	ld.shared.f32 	%f126, [%r51+192];
	fma.rn.f32 	%f127, %f125, %f126, %f124;
	ld.shared.f32 	%f128, [%r7+16];
	ld.shared.f32 	%f129, [%r51+256];
	fma.rn.f32 	%f130, %f128, %f129, %f127;
	ld.shared.f32 	%f131, [%r7+20];
	ld.shared.f32 	%f132, [%r51+320];
	fma.rn.f32 	%f133, %f131, %f132, %f130;
	ld.shared.f32 	%f134, [%r7+24];
	ld.shared.f32 	%f135, [%r51+384];
	fma.rn.f32 	%f136, %f134, %f135, %f133;
	ld.shared.f32 	%f137, [%r7+28];
	ld.shared.f32 	%f138, [%r51+448];
	fma.rn.f32 	%f139, %f137, %f138, %f136;
	ld.shared.f32 	%f140, [%r7+32];
	ld.shared.f32 	%f141, [%r51+512];
	fma.rn.f32 	%f142, %f140, %f141, %f139;
	ld.shared.f32 	%f143, [%r7+36];
	ld.shared.f32 	%f144, [%r51+576];
	fma.rn.f32 	%f145, %f143, %f144, %f142;
	ld.shared.f32 	%f146, [%r7+40];
	ld.shared.f32 	%f147, [%r51+640];
	fma.rn.f32 	%f148, %f146, %f147, %f145;
	ld.shared.f32 	%f149, [%r7+44];
	ld.shared.f32 	%f150, [%r51+704];
	fma.rn.f32 	%f151, %f149, %f150, %f148;
	ld.shared.f32 	%f152, [%r7+48];
	ld.shared.f32 	%f153, [%r51+768];
	fma.rn.f32 	%f154, %f152, %f153, %f151;
	ld.shared.f32 	%f155, [%r7+52];
	ld.shared.f32 	%f156, [%r51+832];
	fma.rn.f32 	%f157, %f155, %f156, %f154;
	ld.shared.f32 	%f158, [%r7+56];
	ld.shared.f32 	%f159, [%r51+896];
	fma.rn.f32 	%f160, %f158, %f159, %f157;
	ld.shared.f32 	%f161, [%r7+60];
	ld.shared.f32 	%f162, [%r51+960];
	fma.rn.f32 	%f163, %f161, %f162, %f160;
	bar.sync 	0;
	ld.global.f32 	%f164, [%rd6+192];
	st.shared.f32 	[%r48], %f164;
	mul.wide.s32 	%rd14, %r95, 4;
	add.s64 	%rd15, %rd7, %rd14;
	ld.global.f32 	%f165, [%rd15];
	st.shared.f32 	[%r52], %f165;
	bar.sync 	0;
	ld.shared.f32 	%f166, [%r7];
	ld.shared.f32 	%f167, [%r51];
	fma.rn.f32 	%f168, %f166, %f167, %f163;
	ld.shared.f32 	%f169, [%r7+4];
	ld.shared.f32 	%f170, [%r51+64];
	fma.rn.f32 	%f171, %f169, %f170, %f168;
	ld.shared.f32 	%f172, [%r7+8];
	ld.shared.f32 	%f173, [%r51+128];
	fma.rn.f32 	%f174, %f172, %f173, %f171;
	ld.shared.f32 	%f175, [%r7+12];
	ld.shared.f32 	%f176, [%r51+192];
	fma.rn.f32 	%f177, %f175, %f176, %f174;
	ld.shared.f32 	%f178, [%r7+16];
	ld.shared.f32 	%f179, [%r51+256];
	fma.rn.f32 	%f180, %f178, %f179, %f177;
	ld.shared.f32 	%f181, [%r7+20];
	ld.shared.f32 	%f182, [%r51+320];
	fma.rn.f32 	%f183, %f181, %f182, %f180;
	ld.shared.f32 	%f184, [%r7+24];
	ld.shared.f32 	%f185, [%r51+384];
	fma.rn.f32 	%f186, %f184, %f185, %f183;
	ld.shared.f32 	%f187, [%r7+28];
	ld.shared.f32 	%f188, [%r51+448];
	fma.rn.f32 	%f189, %f187, %f188, %f186;
	ld.shared.f32 	%f190, [%r7+32];
	ld.shared.f32 	%f191, [%r51+512];
	fma.rn.f32 	%f192, %f190, %f191, %f189;
	ld.shared.f32 	%f193, [%r7+36];
	ld.shared.f32 	%f194, [%r51+576];
	fma.rn.f32 	%f195, %f193, %f194, %f192;
	ld.shared.f32 	%f196, [%r7+40];
	ld.shared.f32 	%f197, [%r51+640];
	fma.rn.f32 	%f198, %f196, %f197, %f195;
	ld.shared.f32 	%f199, [%r7+44];
	ld.shared.f32 	%f200, [%r51+704];
	fma.rn.f32 	%f201, %f199, %f200, %f198;
	ld.shared.f32 	%f202, [%r7+48];
	ld.shared.f32 	%f203, [%r51+768];
	fma.rn.f32 	%f204, %f202, %f203, %f201;
	ld.shared.f32 	%f205, [%r7+52];
	ld.shared.f32 	%f206, [%r51+832];
	fma.rn.f32 	%f207, %f205, %f206, %f204;
	ld.shared.f32 	%f208, [%r7+56];
	ld.shared.f32 	%f209, [%r51+896];
	fma.rn.f32 	%f210, %f208, %f209, %f207;
	ld.shared.f32 	%f211, [%r7+60];
	ld.shared.f32 	%f212, [%r51+960];
	fma.rn.f32 	%f367, %f211, %f212, %f210;
	bar.sync 	0;
	add.s32 	%r97, %r97, 4;
	add.s32 	%r96, %r96, 64;
	shl.b32 	%r53, %r30, 6;
	add.s32 	%r95, %r95, %r53;
	add.s32 	%r94, %r94, %r53;
	add.s32 	%r93, %r93, %r53;
	add.s32 	%r92, %r92, %r53;
	setp.ne.s32 	%p3, %r97, 0;
	@%p3 bra 	$L__BB0_3;
$L__BB0_4:
	and.b32  	%r27, %r5, 3;
	setp.eq.s32 	%p4, %r27, 0;
	@%p4 bra 	$L__BB0_9;
	setp.eq.s32 	%p5, %r27, 1;
	@%p5 bra 	$L__BB0_7;
	ld.param.u64 	%rd37, [_Z12matMulKernelPfS_S_i_param_1];
	ld.param.u64 	%rd34, [_Z12matMulKernelPfS_S_i_param_0];
	shl.b32 	%r54, %r99, 4;
	mad.lo.s32 	%r59, %r30, %r3, %r1;
	add.s32 	%r60, %r59, %r54;
	cvta.to.global.u64 	%rd16, %rd34;
	mul.wide.s32 	%rd17, %r60, 4;
	add.s64 	%rd18, %rd16, %rd17;
	ld.global.f32 	%f214, [%rd18];
	shl.b32 	%r61, %r1, 2;
	add.s32 	%r62, %r7, %r61;
	st.shared.f32 	[%r62], %f214;
	add.s32 	%r63, %r54, %r2;
	mad.lo.s32 	%r64, %r63, %r30, %r4;
	cvta.to.global.u64 	%rd19, %rd37;
	mul.wide.s32 	%rd20, %r64, 4;
	add.s64 	%rd21, %rd19, %rd20;
	ld.global.f32 	%f215, [%rd21];
	mov.u32 	%r66, _ZZ12matMulKernelPfS_S_iE5tileN;
	add.s32 	%r67, %r66, %r61;
	add.s32 	%r68, %r67, %r39;
	st.shared.f32 	[%r68], %f215;
	bar.sync 	0;
	ld.shared.f32 	%f216, [%r7];
	ld.shared.f32 	%f217, [%r67];
	fma.rn.f32 	%f218, %f216, %f217, %f367;
	ld.shared.f32 	%f219, [%r7+4];
	ld.shared.f32 	%f220, [%r67+64];
	fma.rn.f32 	%f221, %f219, %f220, %f218;
	ld.shared.f32 	%f222, [%r7+8];
	ld.shared.f32 	%f223, [%r67+128];
	fma.rn.f32 	%f224, %f222, %f223, %f221;
	ld.shared.f32 	%f225, [%r7+12];
	ld.shared.f32 	%f226, [%r67+192];
	fma.rn.f32 	%f227, %f225, %f226, %f224;
	ld.shared.f32 	%f228, [%r7+16];
	ld.shared.f32 	%f229, [%r67+256];
	fma.rn.f32 	%f230, %f228, %f229, %f227;
	ld.shared.f32 	%f231, [%r7+20];
	ld.shared.f32 	%f232, [%r67+320];
	fma.rn.f32 	%f233, %f231, %f232, %f230;
	ld.shared.f32 	%f234, [%r7+24];
	ld.shared.f32 	%f235, [%r67+384];
	fma.rn.f32 	%f236, %f234, %f235, %f233;
	ld.shared.f32 	%f237, [%r7+28];
	ld.shared.f32 	%f238, [%r67+448];
	fma.rn.f32 	%f239, %f237, %f238, %f236;
	ld.shared.f32 	%f240, [%r7+32];
	ld.shared.f32 	%f241, [%r67+512];
	fma.rn.f32 	%f242, %f240, %f241, %f239;
	ld.shared.f32 	%f243, [%r7+36];
	ld.shared.f32 	%f244, [%r67+576];
	fma.rn.f32 	%f245, %f243, %f244, %f242;
	ld.shared.f32 	%f246, [%r7+40];
	ld.shared.f32 	%f247, [%r67+640];
	fma.rn.f32 	%f248, %f246, %f247, %f245;
	ld.shared.f32 	%f249, [%r7+44];
	ld.shared.f32 	%f250, [%r67+704];
	fma.rn.f32 	%f251, %f249, %f250, %f248;
	ld.shared.f32 	%f252, [%r7+48];
	ld.shared.f32 	%f253, [%r67+768];
	fma.rn.f32 	%f254, %f252, %f253, %f251;
	ld.shared.f32 	%f255, [%r7+52];
	ld.shared.f32 	%f256, [%r67+832];
	fma.rn.f32 	%f257, %f255, %f256, %f254;
	ld.shared.f32 	%f258, [%r7+56];
	ld.shared.f32 	%f259, [%r67+896];
	fma.rn.f32 	%f260, %f258, %f259, %f257;
	ld.shared.f32 	%f261, [%r7+60];
	ld.shared.f32 	%f262, [%r67+960];
	fma.rn.f32 	%f263, %f261, %f262, %f260;
	bar.sync 	0;
	ld.global.f32 	%f264, [%rd18+64];
	st.shared.f32 	[%r62], %f264;
	add.s32 	%r69, %r63, 16;
	mad.lo.s32 	%r70, %r69, %r30, %r4;
	mul.wide.s32 	%rd22, %r70, 4;
	add.s64 	%rd23, %rd19, %rd22;
	ld.global.f32 	%f265, [%rd23];
	st.shared.f32 	[%r68], %f265;
	bar.sync 	0;
	ld.shared.f32 	%f266, [%r7];
	ld.shared.f32 	%f267, [%r67];
	fma.rn.f32 	%f268, %f266, %f267, %f263;
	ld.shared.f32 	%f269, [%r7+4];
	ld.shared.f32 	%f270, [%r67+64];
	fma.rn.f32 	%f271, %f269, %f270, %f268;
	ld.shared.f32 	%f272, [%r7+8];
	ld.shared.f32 	%f273, [%r67+128];
	fma.rn.f32 	%f274, %f272, %f273, %f271;
	ld.shared.f32 	%f275, [%r7+12];
	ld.shared.f32 	%f276, [%r67+192];
	fma.rn.f32 	%f277, %f275, %f276, %f274;
	ld.shared.f32 	%f278, [%r7+16];
	ld.shared.f32 	%f279, [%r67+256];
	fma.rn.f32 	%f280, %f278, %f279, %f277;
	ld.shared.f32 	%f281, [%r7+20];
	ld.shared.f32 	%f282, [%r67+320];
	fma.rn.f32 	%f283, %f281, %f282, %f280;
	ld.shared.f32 	%f284, [%r7+24];
	ld.shared.f32 	%f285, [%r67+384];
	fma.rn.f32 	%f286, %f284, %f285, %f283;
	ld.shared.f32 	%f287, [%r7+28];
	ld.shared.f32 	%f288, [%r67+448];
	fma.rn.f32 	%f289, %f287, %f288, %f286;
	ld.shared.f32 	%f290, [%r7+32];
	ld.shared.f32 	%f291, [%r67+512];
	fma.rn.f32 	%f292, %f290, %f291, %f289;
	ld.shared.f32 	%f293, [%r7+36];
	ld.shared.f32 	%f294, [%r67+576];
	fma.rn.f32 	%f295, %f293, %f294, %f292;
	ld.shared.f32 	%f296, [%r7+40];
	ld.shared.f32 	%f297, [%r67+640];
	fma.rn.f32 	%f298, %f296, %f297, %f295;
	ld.shared.f32 	%f299, [%r7+44];
	ld.shared.f32 	%f300, [%r67+704];
	fma.rn.f32 	%f301, %f299, %f300, %f298;
	ld.shared.f32 	%f302, [%r7+48];
	ld.shared.f32 	%f303, [%r67+768];
	fma.rn.f32 	%f304, %f302, %f303, %f301;
	ld.shared.f32 	%f305, [%r7+52];
	ld.shared.f32 	%f306, [%r67+832];
	fma.rn.f32 	%f307, %f305, %f306, %f304;
	ld.shared.f32 	%f308, [%r7+56];
	ld.shared.f32 	%f309, [%r67+896];
	fma.rn.f32 	%f310, %f308, %f309, %f307;
	ld.shared.f32 	%f311, [%r7+60];
	ld.shared.f32 	%f312, [%r67+960];
	fma.rn.f32 	%f367, %f311, %f312, %f310;
	bar.sync 	0;
	add.s32 	%r99, %r99, 2;
$L__BB0_7:
	and.b32  	%r71, %r5, 1;
	setp.eq.b32 	%p6, %r71, 1;
	not.pred 	%p7, %p6;
	@%p7 bra 	$L__BB0_9;
	ld.param.u64 	%rd38, [_Z12matMulKernelPfS_S_i_param_1];
	ld.param.u64 	%rd35, [_Z12matMulKernelPfS_S_i_param_0];
	shl.b32 	%r72, %r99, 4;
	mad.lo.s32 	%r77, %r30, %r3, %r1;
	add.s32 	%r78, %r77, %r72;
	cvta.to.global.u64 	%rd24, %rd35;
	mul.wide.s32 	%rd25, %r78, 4;
	add.s64 	%rd26, %rd24, %rd25;
	ld.global.f32 	%f313, [%rd26];
	shl.b32 	%r79, %r1, 2;
	add.s32 	%r80, %r7, %r79;
	st.shared.f32 	[%r80], %f313;
	add.s32 	%r81, %r72, %r2;
	mad.lo.s32 	%r82, %r81, %r30, %r4;
	cvta.to.global.u64 	%rd27, %rd38;
	mul.wide.s32 	%rd28, %r82, 4;
	add.s64 	%rd29, %rd27, %rd28;
	ld.global.f32 	%f314, [%rd29];
	mov.u32 	%r84, _ZZ12matMulKernelPfS_S_iE5tileN;
	add.s32 	%r85, %r84, %r79;
	add.s32 	%r86, %r85, %r39;
	st.shared.f32 	[%r86], %f314;
	bar.sync 	0;
	ld.shared.f32 	%f315, [%r7];
	ld.shared.f32 	%f316, [%r85];
	fma.rn.f32 	%f317, %f315, %f316, %f367;
	ld.shared.f32 	%f318, [%r7+4];
	ld.shared.f32 	%f319, [%r85+64];
	fma.rn.f32 	%f320, %f318, %f319, %f317;
	ld.shared.f32 	%f321, [%r7+8];
	ld.shared.f32 	%f322, [%r85+128];
	fma.rn.f32 	%f323, %f321, %f322, %f320;
	ld.shared.f32 	%f324, [%r7+12];
	ld.shared.f32 	%f325, [%r85+192];
	fma.rn.f32 	%f326, %f324, %f325, %f323;
	ld.shared.f32 	%f327, [%r7+16];
	ld.shared.f32 	%f328, [%r85+256];
	fma.rn.f32 	%f329, %f327, %f328, %f326;
	ld.shared.f32 	%f330, [%r7+20];
	ld.shared.f32 	%f331, [%r85+320];
	fma.rn.f32 	%f332, %f330, %f331, %f329;
	ld.shared.f32 	%f333, [%r7+24];
	ld.shared.f32 	%f334, [%r85+384];
	fma.rn.f32 	%f335, %f333, %f334, %f332;
	ld.shared.f32 	%f336, [%r7+28];
	ld.shared.f32 	%f337, [%r85+448];
	fma.rn.f32 	%f338, %f336, %f337, %f335;
	ld.shared.f32 	%f339, [%r7+32];
	ld.shared.f32 	%f340, [%r85+512];
	fma.rn.f32 	%f341, %f339, %f340, %f338;
	ld.shared.f32 	%f342, [%r7+36];
	ld.shared.f32 	%f343, [%r85+576];
	fma.rn.f32 	%f344, %f342, %f343, %f341;
	ld.shared.f32 	%f345, [%r7+40];
	ld.shared.f32 	%f346, [%r85+640];
	fma.rn.f32 	%f347, %f345, %f346, %f344;
	ld.shared.f32 	%f348, [%r7+44];
	ld.shared.f32 	%f349, [%r85+704];
	fma.rn.f32 	%f350, %f348, %f349, %f347;
	ld.shared.f32 	%f351, [%r7+48];
	ld.shared.f32 	%f352, [%r85+768];
	fma.rn.f32 	%f353, %f351, %f352, %f350;
	ld.shared.f32 	%f354, [%r7+52];
	ld.shared.f32 	%f355, [%r85+832];
	fma.rn.f32 	%f356, %f354, %f355, %f353;
	ld.shared.f32 	%f357, [%r7+56];
	ld.shared.f32 	%f358, [%r85+896];
	fma.rn.f32 	%f359, %f357, %f358, %f356;
	ld.shared.f32 	%f360, [%r7+60];
	ld.shared.f32 	%f361, [%r85+960];
	fma.rn.f32 	%f367, %f360, %f361, %f359;
	bar.sync 	0;
$L__BB0_9:
	ld.param.u64 	%rd39, [_Z12matMulKernelPfS_S_i_param_2];
	cvta.to.global.u64 	%rd30, %rd39;
	mad.lo.s32 	%r91, %r30, %r3, %r4;
	mul.wide.s32 	%rd31, %r91, 4;
	add.s64 	%rd32, %rd30, %rd31;
	st.global.f32 	[%rd32], %f367;
	ret;

}


// ===== COMPILED SASS (sm_100) =====

	.target	sm_100

	.elftype	@"ET_EXEC"


//--------------------- .note.nv.tkinfo           --------------------------
	.section	.note.nv.tkinfo,"",@"SHT_NOTE"
	.sectionflags	@"SHF_NOTE_NV_TKINFO"
	.tkinfo
        /*0018*/ 	.word	0x00000002
        /*0030*/ 	.string	""
        /*0030*/ 	.string	"ptxas"
        /*0030*/ 	.string	"Cuda compilation tools, release 13.0, V13.0.88"
        /*0030*/ 	.string	"Build cuda_13.0.r13.0/compiler.36424714_0"
        /*0030*/ 	.string	"-arch sm_100 -m 64 "



//--------------------- .note.nv.cuinfo           --------------------------
	.section	.note.nv.cuinfo,"",@"SHT_NOTE"
	.sectionflags	@"SHF_NOTE_NV_CUINFO"
        /*0018*/ 	.short	0x0002
        /*001a*/ 	.short	0x0064
        /*001c*/ 	.short	0x0082
	.zero		2


//--------------------- .nv.info                  --------------------------
	.section	.nv.info,"",@"SHT_CUDA_INFO"
	.align	4


	//----- nvinfo : EIATTR_REGCOUNT
	.align		4
        /*0000*/ 	.byte	0x04, 0x2f
        /*0002*/ 	.short	(.L_1 - .L_0)
	.align		4
.L_0:
        /*0004*/ 	.word	index@(_Z12matMulKernelPfS_S_i)
        /*0008*/ 	.word	0x00000028


	//----- nvinfo : EIATTR_FRAME_SIZE
	.align		4
.L_1:
        /*000c*/ 	.byte	0x04, 0x11
        /*000e*/ 	.short	(.L_3 - .L_2)
	.align		4
.L_2:
        /*0010*/ 	.word	index@(_Z12matMulKernelPfS_S_i)
        /*0014*/ 	.word	0x00000000


	//----- nvinfo : EIATTR_MIN_STACK_SIZE
	.align		4
.L_3:
        /*0018*/ 	.byte	0x04, 0x12
        /*001a*/ 	.short	(.L_5 - .L_4)
	.align		4
.L_4:
        /*001c*/ 	.word	index@(_Z12matMulKernelPfS_S_i)
        /*0020*/ 	.word	0x00000000
.L_5:


//--------------------- .nv.compat                --------------------------
	.section	.nv.compat,"",@"SHT_CUDA_COMPAT_INFO"
	.align	4
        /*0000*/ 	.byte	0x02, 0x09, 0x00, 0x00, 0x02, 0x02, 0x01, 0x00, 0x02, 0x05, 0x05, 0x00, 0x03, 0x07, 0x01, 0x01
        /*0010*/ 	.byte	0x02, 0x03, 0x00, 0x00, 0x02, 0x06, 0x01, 0x00, 0x04, 0x0b, 0x08, 0x00, 0x09, 0x00, 0x00, 0x00
        /*0020*/ 	.byte	0x00, 0x00, 0x00, 0x00


//--------------------- .nv.info._Z12matMulKernelPfS_S_i --------------------------
	.section	.nv.info._Z12matMulKernelPfS_S_i,"",@"SHT_CUDA_INFO"
	.sectionflags	@""
	.align	4


	//----- nvinfo : EIATTR_CUDA_API_VERSION
	.align		4
        /*0000*/ 	.byte	0x04, 0x37
        /*0002*/ 	.short	(.L_7 - .L_6)
.L_6:
        /*0004*/ 	.word	0x00000082


	//----- nvinfo : EIATTR_KPARAM_INFO
	.align		4
.L_7:
        /*0008*/ 	.byte	0x04, 0x17
        /*000a*/ 	.short	(.L_9 - .L_8)
.L_8:
        /*000c*/ 	.word	0x00000000
        /*0010*/ 	.short	0x0003
        /*0012*/ 	.short	0x0018
        /*0014*/ 	.byte	0x00, 0xf0, 0x11, 0x00


	//----- nvinfo : EIATTR_KPARAM_INFO
	.align		4
.L_9:
        /*0018*/ 	.byte	0x04, 0x17
        /*001a*/ 	.short	(.L_11 - .L_10)
.L_10:
        /*001c*/ 	.word	0x00000000
        /*0020*/ 	.short	0x0002
        /*0022*/ 	.short	0x0010
        /*0024*/ 	.byte	0x00, 0xf5, 0x21, 0x00


	//----- nvinfo : EIATTR_KPARAM_INFO
	.align		4
.L_11:
        /*0028*/ 	.byte	0x04, 0x17
        /*002a*/ 	.short	(.L_13 - .L_12)
.L_12:
        /*002c*/ 	.word	0x00000000
        /*0030*/ 	.short	0x0001
        /*0032*/ 	.short	0x0008
        /*0034*/ 	.byte	0x00, 0xf5, 0x21, 0x00


	//----- nvinfo : EIATTR_KPARAM_INFO
	.align		4
.L_13:
        /*0038*/ 	.byte	0x04, 0x17
        /*003a*/ 	.short	(.L_15 - .L_14)
.L_14:
        /*003c*/ 	.word	0x00000000
        /*0040*/ 	.short	0x0000
        /*0042*/ 	.short	0x0000
        /*0044*/ 	.byte	0x00, 0xf5, 0x21, 0x00


	//----- nvinfo : EIATTR_SPARSE_MMA_MASK
	.align		4
.L_15:
        /*0048*/ 	.byte	0x03, 0x50
        /*004a*/ 	.short	0x0000


	//----- nvinfo : EIATTR_MAXREG_COUNT
	.align		4
        /*004c*/ 	.byte	0x03, 0x1b
        /*004e*/ 	.short	0x00ff


	//----- nvinfo : EIATTR_NUM_BARRIERS
	.align		4
        /*0050*/ 	.byte	0x02, 0x4c
        /*0052*/ 	.byte	0x01
	.zero		1


	//----- nvinfo : EIATTR_MERCURY_ISA_VERSION
	.align		4
        /*0054*/ 	.byte	0x03, 0x5f
        /*0056*/ 	.short	0x0101


	//----- nvinfo : EIATTR_VRC_CTA_INIT_COUNT
	.align		4
        /*0058*/ 	.byte	0x02, 0x4a
	.zero		1
	.zero		1


	//----- nvinfo : EIATTR_EXIT_INSTR_OFFSETS
	.align		4
        /*005c*/ 	.byte	0x04, 0x1c
        /*005e*/ 	.short	(.L_17 - .L_16)


	//   ....[0]....
.L_16:
        /*0060*/ 	.word	0x00001870


	//----- nvinfo : EIATTR_CBANK_PARAM_SIZE
	.align		4
.L_17:
        /*0064*/ 	.byte	0x03, 0x19
        /*0066*/ 	.short	0x001c


	//----- nvinfo : EIATTR_PARAM_CBANK
	.align		4
        /*0068*/ 	.byte	0x04, 0x0a
        /*006a*/ 	.short	(.L_19 - .L_18)
	.align		4
.L_18:
        /*006c*/ 	.word	index@(.nv.constant0._Z12matMulKernelPfS_S_i)
        /*0070*/ 	.short	0x0380
        /*0072*/ 	.short	0x001c


	//----- nvinfo : EIATTR_SW_WAR
	.align		4
.L_19:
        /*0074*/ 	.byte	0x04, 0x36
        /*0076*/ 	.short	(.L_21 - .L_20)
.L_20:
        /*0078*/ 	.word	0x00000008
.L_21:


//--------------------- .nv.callgraph             --------------------------
	.section	.nv.callgraph,"",@"SHT_CUDA_CALLGRAPH"
	.align	4
	.sectionentsize	8
	.align		4
        /*0000*/ 	.word	0x00000000
	.align		4
        /*0004*/ 	.word	0xffffffff
	.align		4
        /*0008*/ 	.word	0x00000000
	.align		4
        /*000c*/ 	.word	0xfffffffe
	.align		4
        /*0010*/ 	.word	0x00000000
	.align		4
        /*0014*/ 	.word	0xfffffffd
	.align		4
        /*0018*/ 	.word	0x00000000
	.align		4
        /*001c*/ 	.word	0xfffffffc


//--------------------- .text._Z12matMulKernelPfS_S_i --------------------------
	.section	.text._Z12matMulKernelPfS_S_i,"ax",@progbits
	.align	128
        .global         _Z12matMulKernelPfS_S_i
        .type           _Z12matMulKernelPfS_S_i,@function
        .size           _Z12matMulKernelPfS_S_i,(.L_x_5 - _Z12matMulKernelPfS_S_i)
        .other          _Z12matMulKernelPfS_S_i,@"STO_CUDA_ENTRY STV_DEFAULT"
_Z12matMulKernelPfS_S_i:
.text._Z12matMulKernelPfS_S_i:
[----:B------:R-:W-:Y:S08]  /*0000*/  LDC R1, c[0x0][0x37c] ;  /* 0x0000df00ff017b82 */ /* 0x000ff00000000800 */
[----:B------:R-:W0:Y:S01]  /*0010*/  LDC R4, c[0x0][0x398] ;  /* 0x0000e600ff047b82 */ /* 0x000e220000000800 */
[----:B------:R-:W1:Y:S01]  /*0020*/  S2R R3, SR_TID.Y ;  /* 0x0000000000037919 */ /* 0x000e620000002200 */
[----:B------:R-:W2:Y:S01]  /*0030*/  LDCU.64 UR8, c[0x0][0x358] ;  /* 0x00006b00ff0877ac */ /* 0x000ea20008000a00 */
[----:B------:R-:W-:Y:S01]  /*0040*/  HFMA2 R33, -RZ, RZ, 0, 0 ;  /* 0x00000000ff217431 */ /* 0x000fe200000001ff */
[----:B------:R-:W3:Y:S04]  /*0050*/  S2R R2, SR_TID.X ;  /* 0x0000000000027919 */ /* 0x000ee80000002100 */
[----:B------:R-:W1:Y:S08]  /*0060*/  LDC R0, c[0x0][0x364] ;  /* 0x0000d900ff007b82 */ /* 0x000e700000000800 */
[----:B------:R-:W-:Y:S08]  /*0070*/  S2UR UR4, SR_CTAID.X ;  /* 0x00000000000479c3 */ /* 0x000ff00000002500 */
[----:B------:R-:W1:Y:S01]  /*0080*/  S2UR UR5, SR_CTAID.Y ;  /* 0x00000000000579c3 */ /* 0x000e620000002600 */
[----:B0-----:R-:W-:-:S02]  /*0090*/  ISETP.GE.AND P0, PT, R4, 0x10, PT ;  /* 0x000000100400780c */ /* 0x001fc40003f06270 */
[----:B------:R-:W-:-:S04]  /*00a0*/  SHF.R.S32.HI R5, RZ, 0x1f, R4 ;  /* 0x0000001fff057819 */ /* 0x000fc80000011404 */
[----:B------:R-:W-:Y:S01]  /*00b0*/  LEA.HI R5, R5, R4, RZ, 0x4 ;  /* 0x0000000405057211 */ /* 0x000fe200078f20ff */
[----:B------:R-:W3:Y:S01]  /*00c0*/  LDC R21, c[0x0][0x360] ;  /* 0x0000d800ff157b82 */ /* 0x000ee20000000800 */
[----:B-1----:R-:W-:Y:S02]  /*00d0*/  IMAD R23, R0, UR5, R3 ;  /* 0x0000000500177c24 */ /* 0x002fe4000f8e0203 */
[----:B---3--:R-:W-:-:S03]  /*00e0*/  IMAD R21, R21, UR4, R2 ;  /* 0x0000000415157c24 */ /* 0x008fc6000f8e0202 */
[----:B--2---:R-:W-:Y:S05]  /*00f0*/  @!P0 BRA `(.L_x_0) ;  /* 0x0000001400cc8947 */ /* 0x004fea0003800000 */
[----:B------:R-:W0:Y:S01]  /*0100*/  S2UR UR6, SR_CgaCtaId ;  /* 0x00000000000679c3 */ /* 0x000e220000008800 */
[----:B------:R-:W-:Y:S01]  /*0110*/  SHF.R.S32.HI R28, RZ, 0x4, R5 ;  /* 0x00000004ff1c7819 */ /* 0x000fe20000011405 */
[----:B------:R-:W-:Y:S01]  /*0120*/  UMOV UR4, 0x400 ;  /* 0x0000040000047882 */ /* 0x000fe20000000000 */
[----:B------:R-:W-:Y:S01]  /*0130*/  IMAD R7, R23, R4, R2 ;  /* 0x0000000417077224 */ /* 0x000fe200078e0202 */
[----:B------:R-:W-:Y:S02]  /*0140*/  MOV R33, RZ ;  /* 0x000000ff00217202 */ /* 0x000fe40000000f00 */
[----:B------:R-:W-:-:S04]  /*0150*/  IADD3 R0, PT, PT, R28, -0x1, RZ ;  /* 0xffffffff1c007810 */ /* 0x000fc80007ffe0ff */
[----:B------:R-:W-:Y:S02]  /*0160*/  ISETP.GE.U32.AND P0, PT, R0, 0x3, PT ;  /* 0x000000030000780c */ /* 0x000fe40003f06070 */
[----:B------:R-:W-:Y:S01]  /*0170*/  MOV R0, RZ ;  /* 0x000000ff00007202 */ /* 0x000fe20000000f00 */
[----:B0-----:R-:W-:-:S06]  /*0180*/  ULEA UR5, UR6, UR4, 0x18 ;  /* 0x0000000406057291 */ /* 0x001fcc000f8ec0ff */
[----:B------:R-:W-:-:S04]  /*0190*/  LEA R5, R3, UR5, 0x6 ;  /* 0x0000000503057c11 */ /* 0x000fc8000f8e30ff */
[----:B------:R-:W-:Y:S05]  /*01a0*/  @!P0 BRA `(.L_x_1) ;  /* 0x0000000c001c8947 */ /* 0x000fea0003800000 */
[----:B------:R-:W-:Y:S01]  /*01b0*/  UIADD3 UR5, UPT, UPT, UR4, 0x400, URZ ;  /* 0x0000040004057890 */ /* 0x000fe2000fffe0ff */
[C---:B------:R-:W-:Y:S01]  /*01c0*/  IADD3 R31, PT, PT, R3.reuse, 0x30, RZ ;  /* 0x00000030031f7810 */ /* 0x040fe20007ffe0ff */
[----:B------:R-:W-:Y:S01]  /*01d0*/  HFMA2 R33, -RZ, RZ, 0, 0 ;  /* 0x00000000ff217431 */ /* 0x000fe200000001ff */
[C---:B------:R-:W-:Y:S01]  /*01e0*/  IADD3 R29, PT, PT, R3.reuse, 0x20, RZ ;  /* 0x00000020031d7810 */ /* 0x040fe20007ffe0ff */
[----:B------:R-:W-:Y:S01]  /*01f0*/  ULEA UR5, UR6, UR5, 0x18 ;  /* 0x0000000506057291 */ /* 0x000fe2000f8ec0ff */
[C---:B------:R-:W-:Y:S01]  /*0200*/  IADD3 R27, PT, PT, R3.reuse, 0x10, RZ ;  /* 0x00000010031b7810 */ /* 0x040fe20007ffe0ff */
[-CC-:B------:R-:W-:Y:S01]  /*0210*/  IMAD R25, R3, R4.reuse, R21.reuse ;  /* 0x0000000403197224 */ /* 0x180fe200078e0215 */
[----:B------:R-:W-:Y:S01]  /*0220*/  LOP3.LUT R0, R28, 0x7fffffc, RZ, 0xc0, !PT ;  /* 0x07fffffc1c007812 */ /* 0x000fe200078ec0ff */
[-CC-:B------:R-:W-:Y:S01]  /*0230*/  IMAD R31, R31, R4.reuse, R21.reuse ;  /* 0x000000041f1f7224 */ /* 0x180fe200078e0215 */
[----:B------:R-:W-:Y:S01]  /*0240*/  MOV R26, R7 ;  /* 0x00000007001a7202 */ /* 0x000fe20000000f00 */
[-CC-:B------:R-:W-:Y:S01]  /*0250*/  IMAD R29, R29, R4.reuse, R21.reuse ;  /* 0x000000041d1d7224 */ /* 0x180fe200078e0215 */
[C---:B------:R-:W-:Y:S01]  /*0260*/  LEA R20, R2.reuse, UR5, 0x2 ;  /* 0x0000000502147c11 */ /* 0x040fe2000f8e10ff */
[----:B------:R-:W-:Y:S01]  /*0270*/  IMAD R27, R27, R4, R21 ;  /* 0x000000041b1b7224 */ /* 0x000fe200078e0215 */
[----:B------:R-:W-:-:S02]  /*0280*/  LEA R22, R2, R5, 0x2 ;  /* 0x0000000502167211 */ /* 0x000fc400078e10ff */
[----:B------:R-:W-:Y:S02]  /*0290*/  IADD3 R24, PT, PT, -R0, RZ, RZ ;  /* 0x000000ff00187210 */ /* 0x000fe40007ffe1ff */
[----:B------:R-:W-:-:S07]  /*02a0*/  LEA R6, R3, R20, 0x6 ;  /* 0x0000001403067211 */ /* 0x000fce00078e30ff */
.L_x_2:
[----:B------:R-:W0:Y:S08]  /*02b0*/  LDC.64 R16, c[0x0][0x380] ;  /* 0x0000e000ff107b82 */ /* 0x000e300000000a00 */
[----:B------:R-:W1:Y:S01]  /*02c0*/  LDC.64 R18, c[0x0][0x388] ;  /* 0x0000e200ff127b82 */ /* 0x000e620000000a00 */
[----:B0-----:R-:W-:-:S05]  /*02d0*/  IMAD.WIDE R16, R26, 0x4, R16 ;  /* 0x000000041a107825 */ /* 0x001fca00078e0210 */
[----:B------:R-:W2:Y:S01]  /*02e0*/  LDG.E R11, desc[UR8][R16.64] ;  /* 0x00000008100b7981 */ /* 0x000ea2000c1e1900 */
[----:B-1----:R-:W-:-:S05]  /*02f0*/  IMAD.WIDE R8, R25, 0x4, R18 ;  /* 0x0000000419087825 */ /* 0x002fca00078e0212 */
[----:B------:R-:W3:Y:S04]  /*0300*/  LDG.E R37, desc[UR8][R8.64] ;  /* 0x0000000808257981 */ /* 0x000ee8000c1e1900 */
[----:B--2---:R-:W-:Y:S04]  /*0310*/  STS [R22], R11 ;  /* 0x0000000b16007388 */ /* 0x004fe80000000800 */
[----:B---3--:R-:W-:Y:S01]  /*0320*/  STS [R6], R37 ;  /* 0x0000002506007388 */ /* 0x008fe20000000800 */
[----:B------:R-:W-:Y:S06]  /*0330*/  BAR.SYNC.DEFER_BLOCKING 0x0 ;  /* 0x0000000000007b1d */ /* 0x000fec0000010000 */
[----:B------:R-:W-:Y:S04]  /*0340*/  LDS R10, [R20] ;  /* 0x00000000140a7984 */ /* 0x000fe80000000800 */
[----:B------:R-:W0:Y:S04]  /*0350*/  LDS.128 R12, [R5] ;  /* 0x00000000050c7984 */ /* 0x000e280000000c00 */
[----:B------:R-:W1:Y:S04]  /*0360*/  LDS R30, [R20+0x40] ;  /* 0x00004000141e7984 */ /* 0x000e680000000800 */
[----:B------:R-:W2:Y:S01]  /*0370*/  LDS R35, [R20+0x80] ;  /* 0x0000800014237984 */ /* 0x000ea20000000800 */
[----:B0-----:R-:W-:-:S03]  /*0380*/  FFMA R10, R12, R10, R33 ;  /* 0x0000000a0c0a7223 */ /* 0x001fc60000000021 */
[----:B------:R-:W0:Y:S01]  /*0390*/  LDS R12, [R20+0xc0] ;  /* 0x0000c000140c7984 */ /* 0x000e220000000800 */
[----:B-1----:R-:W-:-:S03]  /*03a0*/  FFMA R32, R30, R13, R10 ;  /* 0x0000000d1e207223 */ /* 0x002fc6000000000a */
[----:B------:R-:W-:Y:S04]  /*03b0*/  LDS R13, [R20+0x100] ;  /* 0x00010000140d7984 */ /* 0x000fe80000000800 */
[----:B------:R-:W1:Y:S04]  /*03c0*/  LDS.128 R8, [R5+0x10] ;  /* 0x0000100005087984 */ /* 0x000e680000000c00 */
[----:B------:R-:W3:Y:S04]  /*03d0*/  LDS R30, [R20+0x140] ;  /* 0x00014000141e7984 */ /* 0x000ee80000000800 */
[----:B------:R-:W4:Y:S01]  /*03e0*/  LDS R33, [R20+0x180] ;  /* 0x0001800014217984 */ /* 0x000f220000000800 */
[----:B--2---:R-:W-:-:S04]  /*03f0*/  FFMA R35, R35, R14, R32 ;  /* 0x0000000e23237223 */ /* 0x004fc80000000020 */
[----:B0-----:R-:W-:Y:S02]  /*0400*/  FFMA R15, R12, R15, R35 ;  /* 0x0000000f0c0f7223 */ /* 0x001fe40000000023 */
[----:B------:R-:W-:Y:S02]  /*0410*/  LDS R35, [R20+0x240] ;  /* 0x0002400014237984 */ /* 0x000fe40000000800 */
[----:B-1----:R-:W-:Y:S02]  /*0420*/  FFMA R13, R8, R13, R15 ;  /* 0x0000000d080d7223 */ /* 0x002fe4000000000f */
[----:B------:R-:W0:Y:S02]  /*0430*/  LDS R8, [R20+0x1c0] ;  /* 0x0001c00014087984 */ /* 0x000e240000000800 */
[----:B---3--:R-:W-:Y:S02]  /*0440*/  FFMA R30, R30, R9, R13 ;  /* 0x000000091e1e7223 */ /* 0x008fe4000000000d */
[----:B------:R-:W-:Y:S04]  /*0450*/  LDS R9, [R20+0x200] ;  /* 0x0002000014097984 */ /* 0x000fe80000000800 */
[----:B------:R-:W1:Y:S01]  /*0460*/  LDS.128 R12, [R5+0x20] ;  /* 0x00002000050c7984 */ /* 0x000e620000000c00 */
[----:B----4-:R-:W-:-:S03]  /*0470*/  FFMA R33, R33, R10, R30 ;  /* 0x0000000a21217223 */ /* 0x010fc6000000001e */
[----:B------:R-:W2:Y:S04]  /*0480*/  LDS R30, [R20+0x280] ;  /* 0x00028000141e7984 */ /* 0x000ea80000000800 */
[----:B------:R-:W3:Y:S01]  /*0490*/  LDS R10, [R20+0x2c0] ;  /* 0x0002c000140a7984 */ /* 0x000ee20000000800 */
[----:B0-----:R-:W-:-:S03]  /*04a0*/  FFMA R11, R8, R11, R33 ;  /* 0x0000000b080b7223 */ /* 0x001fc60000000021 */
[----:B------:R-:W-:Y:S01]  /*04b0*/  LDS R8, [R20+0x340] ;  /* 0x0003400014087984 */ /* 0x000fe20000000800 */
[----:B-1----:R-:W-:-:S03]  /*04c0*/  FFMA R12, R12, R9, R11 ;  /* 0x000000090c0c7223 */ /* 0x002fc6000000000b */
[----:B------:R-:W-:Y:S01]  /*04d0*/  LDS R9, [R20+0x300] ;  /* 0x0003000014097984 */ /* 0x000fe20000000800 */
[----:B------:R-:W-:-:S03]  /*04e0*/  FFMA R13, R35, R13, R12 ;  /* 0x0000000d230d7223 */ /* 0x000fc6000000000c */
[----:B------:R-:W-:Y:S01]  /*04f0*/  LDS R35, [R20+0x380] ;  /* 0x0003800014237984 */ /* 0x000fe20000000800 */
[----:B--2---:R-:W-:-:S03]  /*0500*/  FFMA R13, R30, R14, R13 ;  /* 0x0000000e1e0d7223 */ /* 0x004fc6000000000d */
[----:B------:R-:W-:Y:S01]  /*0510*/  LDS R30, [R20+0x3c0] ;  /* 0x0003c000141e7984 */ /* 0x000fe20000000800 */
[----:B---3--:R-:W-:-:S03]  /*0520*/  FFMA R11, R10, R15, R13 ;  /* 0x0000000f0a0b7223 */ /* 0x008fc6000000000d */
[----:B------:R-:W0:Y:S01]  /*0530*/  LDS.128 R12, [R5+0x30] ;  /* 0x00003000050c7984 */ /* 0x000e220000000c00 */
[----:B------:R-:W-:Y:S01]  /*0540*/  BAR.SYNC.DEFER_BLOCKING 0x0 ;  /* 0x0000000000007b1d */ /* 0x000fe20000010000 */
[----:B------:R-:W-:-:S05]  /*0550*/  IMAD.WIDE R32, R27, 0x4, R18 ;  /* 0x000000041b207825 */ /* 0x000fca00078e0212 */
[----:B------:R-:W2:Y:S04]  /*0560*/  LDG.E R36, desc[UR8][R16.64+0x40] ;  /* 0x0000400810247981 */ /* 0x000ea8000c1e1900 */
[----:B------:R-:W3:Y:S01]  /*0570*/  LDG.E R32, desc[UR8][R32.64] ;  /* 0x0000000820207981 */ /* 0x000ee2000c1e1900 */
[----:B0-----:R-:W-:-:S04]  /*0580*/  FFMA R12, R12, R9, R11 ;  /* 0x000000090c0c7223 */ /* 0x001fc8000000000b */
[----:B------:R-:W-:-:S04]  /*0590*/  FFMA R34, R8, R13, R12 ;  /* 0x0000000d08227223 */ /* 0x000fc8000000000c */
[----:B------:R-:W-:-:S04]  /*05a0*/  FFMA R35, R35, R14, R34 ;  /* 0x0000000e23237223 */ /* 0x000fc80000000022 */
[----:B------:R-:W-:Y:S01]  /*05b0*/  FFMA R15, R30, R15, R35 ;  /* 0x0000000f1e0f7223 */ /* 0x000fe20000000023 */
[----:B--2---:R-:W-:Y:S04]  /*05c0*/  STS [R22], R36 ;  /* 0x0000002416007388 */ /* 0x004fe80000000800 */
[----:B---3--:R-:W-:Y:S01]  /*05d0*/  STS [R6], R32 ;  /* 0x0000002006007388 */ /* 0x008fe20000000800 */
[----:B------:R-:W-:Y:S06]  /*05e0*/  BAR.SYNC.DEFER_BLOCKING 0x0 ;  /* 0x0000000000007b1d */ /* 0x000fec0000010000 */
[----:B------:R-:W-:Y:S04]  /*05f0*/  LDS R37, [R20] ;  /* 0x0000000014257984 */ /* 0x000fe80000000800 */
[----:B------:R-:W0:Y:S04]  /*0600*/  LDS.128 R8, [R5] ;  /* 0x0000000005087984 */ /* 0x000e280000000c00 */
[----:B------:R-:W1:Y:S04]  /*0610*/  LDS R12, [R20+0x40] ;  /* 0x00004000140c7984 */ /* 0x000e680000000800 */
[----:B------:R-:W2:Y:S04]  /*0620*/  LDS R33, [R20+0x80] ;  /* 0x0000800014217984 */ /* 0x000ea80000000800 */
[----:B------:R-:W-:Y:S04]  /*0630*/  LDS R30, [R20+0x140] ;  /* 0x00014000141e7984 */ /* 0x000fe80000000800 */
[----:B------:R-:W-:Y:S01]  /*0640*/  LDS R35, [R20+0x180] ;  /* 0x0001800014237984 */ /* 0x000fe20000000800 */
[----:B0-----:R-:W-:-:S03]  /*0650*/  FFMA R15, R8, R37, R15 ;  /* 0x00000025080f7223 */ /* 0x001fc6000000000f */
[----:B------:R-:W0:Y:S01]  /*0660*/  LDS R8, [R20+0xc0] ;  /* 0x0000c00014087984 */ /* 0x000e220000000800 */
[----:B-1----:R-:W-:-:S03]  /*0670*/  FFMA R32, R12, R9, R15 ;  /* 0x000000090c207223 */ /* 0x002fc6000000000f */
[----:B------:R-:W-:Y:S04]  /*0680*/  LDS R9, [R20+0x100] ;  /* 0x0001000014097984 */ /* 0x000fe80000000800 */
[----:B------:R-:W1:Y:S01]  /*0690*/  LDS.128 R12, [R5+0x10] ;  /* 0x00001000050c7984 */ /* 0x000e620000000c00 */
[----:B--2---:R-:W-:-:S04]  /*06a0*/  FFMA R33, R33, R10, R32 ;  /* 0x0000000a21217223 */ /* 0x004fc80000000020 */
[----:B0-----:R-:W-:Y:S02]  /*06b0*/  FFMA R11, R8, R11, R33 ;  /* 0x0000000b080b7223 */ /* 0x001fe40000000021 */
[----:B------:R-:W-:Y:S02]  /*06c0*/  LDS R33, [R20+0x240] ;  /* 0x0002400014217984 */ /* 0x000fe40000000800 */
[----:B-1----:R-:W-:Y:S02]  /*06d0*/  FFMA R9, R12, R9, R11 ;  /* 0x000000090c097223 */ /* 0x002fe4000000000b */
[----:B------:R-:W0:Y:S02]  /*06e0*/  LDS R12, [R20+0x1c0] ;  /* 0x0001c000140c7984 */ /* 0x000e240000000800 */
[----:B------:R-:W-:Y:S02]  /*06f0*/  FFMA R30, R30, R13, R9 ;  /* 0x0000000d1e1e7223 */ /* 0x000fe40000000009 */
[----:B------:R-:W-:Y:S04]  /*0700*/  LDS R13, [R20+0x200] ;  /* 0x00020000140d7984 */ /* 0x000fe80000000800 */
[----:B------:R-:W1:Y:S01]  /*0710*/  LDS.128 R8, [R5+0x20] ;  /* 0x0000200005087984 */ /* 0x000e620000000c00 */
[----:B------:R-:W-:-:S03]  /*0720*/  FFMA R35, R35, R14, R30 ;  /* 0x0000000e23237223 */ /* 0x000fc6000000001e */
[----:B------:R-:W2:Y:S04]  /*0730*/  LDS R30, [R20+0x280] ;  /* 0x00028000141e7984 */ /* 0x000ea80000000800 */
[----:B------:R-:W3:Y:S01]  /*0740*/  LDS R14, [R20+0x2c0] ;  /* 0x0002c000140e7984 */ /* 0x000ee20000000800 */
[----:B0-----:R-:W-:-:S03]  /*0750*/  FFMA R15, R12, R15, R35 ;  /* 0x0000000f0c0f7223 */ /* 0x001fc60000000023 */
[----:B------:R-:W-:Y:S01]  /*0760*/  LDS R35, [R20+0x380] ;  /* 0x0003800014237984 */ /* 0x000fe20000000800 */
[----:B-1----:R-:W-:-:S04]  /*0770*/  FFMA R8, R8, R13, R15 ;  /* 0x0000000d08087223 */ /* 0x002fc8000000000f */
[----:B------:R-:W-:Y:S02]  /*0780*/  FFMA R9, R33, R9, R8 ;  /* 0x0000000921097223 */ /* 0x000fe40000000008 */
[----:B------:R-:W-:Y:S02]  /*0790*/  LDS R8, [R20+0x340] ;  /* 0x0003400014087984 */ /* 0x000fe40000000800 */
[----:B--2---:R-:W-:Y:S02]  /*07a0*/  FFMA R13, R30, R10, R9 ;  /* 0x0000000a1e0d7223 */ /* 0x004fe40000000009 */
[----:B------:R-:W-:Y:S02]  /*07b0*/  LDS R9, [R20+0x300] ;  /* 0x0003000014097984 */ /* 0x000fe40000000800 */
[----:B---3--:R-:W-:Y:S02]  /*07c0*/  FFMA R11, R14, R11, R13 ;  /* 0x0000000b0e0b7223 */ /* 0x008fe4000000000d */
[----:B------:R-:W-:Y:S04]  /*07d0*/  LDS R30, [R20+0x3c0] ;  /* 0x0003c000141e7984 */ /* 0x000fe80000000800 */
        /* <DEDUP_REMOVED lines=9> */
[----:B------:R-:W-:Y:S01]  /*0870*/  IMAD.WIDE R18, R31, 0x4, R18 ;  /* 0x000000041f127825 */ /* 0x000fe200078e0212 */
[----:B--2---:R-:W-:Y:S04]  /*0880*/  STS [R22], R36 ;  /* 0x0000002416007388 */ /* 0x004fe80000000800 */
[----:B---3--:R-:W-:Y:S01]  /*0890*/  STS [R6], R32 ;  /* 0x0000002006007388 */ /* 0x008fe20000000800 */
[----:B------:R-:W-:Y:S06]  /*08a0*/  BAR.SYNC.DEFER_BLOCKING 0x0 ;  /* 0x0000000000007b1d */ /* 0x000fec0000010000 */
[----:B------:R-:W-:Y:S04]  /*08b0*/  LDS R37, [R20] ;  /* 0x0000000014257984 */ /* 0x000fe80000000800 */
[----:B------:R-:W0:Y:S04]  /*08c0*/  LDS.128 R8, [R5] ;  /* 0x0000000005087984 */ /* 0x000e280000000c00 */
[----:B------:R-:W1:Y:S04]  /*08d0*/  LDS R12, [R20+0x40] ;  /* 0x00004000140c7984 */ /* 0x000e680000000800 */
[----:B------:R-:W2:Y:S04]  /*08e0*/  LDS R33, [R20+0x80] ;  /* 0x0000800014217984 */ /* 0x000ea80000000800 */
[----:B------:R-:W3:Y:S04]  /*08f0*/  LDS R35, [R20+0xc0] ;  /* 0x0000c00014237984 */ /* 0x000ee80000000800 */
[----:B------:R-:W-:Y:S01]  /*0900*/  LDS R32, [R20+0x200] ;  /* 0x0002000014207984 */ /* 0x000fe20000000800 */
[----:B0-----:R-:W-:-:S03]  /*0910*/  FFMA R15, R8, R37, R15 ;  /* 0x00000025080f7223 */ /* 0x001fc6000000000f */
[----:B------:R-:W-:Y:S01]  /*0920*/  LDS R8, [R20+0x140] ;  /* 0x0001400014087984 */ /* 0x000fe20000000800 */
[----:B-1----:R-:W-:-:S03]  /*0930*/  FFMA R30, R12, R9, R15 ;  /* 0x000000090c1e7223 */ /* 0x002fc6000000000f */
[----:B------:R-:W-:Y:S04]  /*0940*/  LDS R9, [R20+0x100] ;  /* 0x0001000014097984 */ /* 0x000fe80000000800 */
[----:B------:R-:W0:Y:S01]  /*0950*/  LDS.128 R12, [R5+0x10] ;  /* 0x00001000050c7984 */ /* 0x000e220000000c00 */
[----:B--2---:R-:W-:-:S03]  /*0960*/  FFMA R10, R33, R10, R30 ;  /* 0x0000000a210a7223 */ /* 0x004fc6000000001e */
[----:B------:R-:W1:Y:S01]  /*0970*/  LDS R33, [R20+0x180] ;  /* 0x0001800014217984 */ /* 0x000e620000000800 */
[----:B---3--:R-:W-:-:S03]  /*0980*/  FFMA R11, R35, R11, R10 ;  /* 0x0000000b230b7223 */ /* 0x008fc6000000000a */
[----:B------:R-:W-:Y:S04]  /*0990*/  LDS R35, [R20+0x240] ;  /* 0x0002400014237984 */ /* 0x000fe80000000800 */
[----:B------:R-:W-:Y:S01]  /*09a0*/  LDS R37, [R20+0x300] ;  /* 0x0003000014257984 */ /* 0x000fe20000000800 */
[----:B0-----:R-:W-:-:S03]  /*09b0*/  FFMA R9, R12, R9, R11 ;  /* 0x000000090c097223 */ /* 0x001fc6000000000b */
[----:B------:R-:W0:Y:S01]  /*09c0*/  LDS R12, [R20+0x1c0] ;  /* 0x0001c000140c7984 */ /* 0x000e220000000800 */
[----:B------:R-:W-:-:S03]  /*09d0*/  FFMA R30, R8, R13, R9 ;  /* 0x0000000d081e7223 */ /* 0x000fc60000000009 */
[----:B------:R-:W2:Y:S04]  /*09e0*/  LDS.128 R8, [R5+0x20] ;  /* 0x0000200005087984 */ /* 0x000ea80000000c00 */
[----:B------:R-:W3:Y:S01]  /*09f0*/  LDS R13, [R20+0x280] ;  /* 0x00028000140d7984 */ /* 0x000ee20000000800 */
[----:B-1----:R-:W-:-:S03]  /*0a00*/  FFMA R33, R33, R14, R30 ;  /* 0x0000000e21217223 */ /* 0x002fc6000000001e */
[----:B------:R-:W-:Y:S01]  /*0a10*/  LDS R30, [R20+0x3c0] ;  /* 0x0003c000141e7984 */ /* 0x000fe20000000800 */
[----:B0-----:R-:W-:-:S04]  /*0a20*/  FFMA R15, R12, R15, R33 ;  /* 0x0000000f0c0f7223 */ /* 0x001fc80000000021 */
[----:B--2---:R-:W-:Y:S02]  /*0a30*/  FFMA R8, R8, R32, R15 ;  /* 0x0000002008087223 */ /* 0x004fe4000000000f */
[----:B------:R-:W-:Y:S02]  /*0a40*/  LDS R32, [R20+0x340] ;  /* 0x0003400014207984 */ /* 0x000fe40000000800 */
[----:B------:R-:W-:Y:S02]  /*0a50*/  FFMA R12, R35, R9, R8 ;  /* 0x00000009230c7223 */ /* 0x000fe40000000008 */
[----:B------:R-:W0:Y:S02]  /*0a60*/  LDS R8, [R20+0x2c0] ;  /* 0x0002c00014087984 */ /* 0x000e240000000800 */
[----:B---3--:R-:W-:Y:S02]  /*0a70*/  FFMA R9, R13, R10, R12 ;  /* 0x0000000a0d097223 */ /* 0x008fe4000000000c */
[----:B------:R-:W-:Y:S04]  /*0a80*/  LDS R35, [R20+0x380] ;  /* 0x0003800014237984 */ /* 0x000fe80000000800 */
[----:B------:R-:W1:Y:S01]  /*0a90*/  LDS.128 R12, [R5+0x30] ;  /* 0x00003000050c7984 */ /* 0x000e620000000c00 */
[----:B------:R-:W-:Y:S06]  /*0aa0*/  BAR.SYNC.DEFER_BLOCKING 0x0 ;  /* 0x0000000000007b1d */ /* 0x000fec0000010000 */
[----:B------:R0:W2:Y:S04]  /*0ab0*/  LDG.E R16, desc[UR8][R16.64+0xc0] ;  /* 0x0000c00810107981 */ /* 0x0000a8000c1e1900 */
[----:B------:R-:W3:Y:S01]  /*0ac0*/  LDG.E R19, desc[UR8][R18.64] ;  /* 0x0000000812137981 */ /* 0x000ee2000c1e1900 */
[----:B0-----:R-:W-:-:S04]  /*0ad0*/  FFMA R17, R8, R11, R9 ;  /* 0x0000000b08117223 */ /* 0x001fc80000000009 */
[----:B-1----:R-:W-:-:S04]  /*0ae0*/  FFMA R37, R12, R37, R17 ;  /* 0x000000250c257223 */ /* 0x002fc80000000011 */
[----:B------:R-:W-:-:S04]  /*0af0*/  FFMA R32, R32, R13, R37 ;  /* 0x0000000d20207223 */ /* 0x000fc80000000025 */
[----:B------:R-:W-:-:S04]  /*0b00*/  FFMA R35, R35, R14, R32 ;  /* 0x0000000e23237223 */ /* 0x000fc80000000020 */
[----:B------:R-:W-:Y:S01]  /*0b10*/  FFMA R17, R30, R15, R35 ;  /* 0x0000000f1e117223 */ /* 0x000fe20000000023 */
[----:B------:R-:W-:-:S04]  /*0b20*/  IADD3 R24, PT, PT, R24, 0x4, RZ ;  /* 0x0000000418187810 */ /* 0x000fc80007ffe0ff */
[----:B------:R-:W-:Y:S02]  /*0b30*/  ISETP.NE.AND P0, PT, R24, RZ, PT ;  /* 0x000000ff1800720c */ /* 0x000fe40003f05270 */
[----:B------:R-:W-:Y:S02]  /*0b40*/  IADD3 R26, PT, PT, R26, 0x40, RZ ;  /* 0x000000401a1a7810 */ /* 0x000fe40007ffe0ff */
[C---:B------:R-:W-:Y:S02]  /*0b50*/  LEA R31, R4.reuse, R31, 0x6 ;  /* 0x0000001f041f7211 */ /* 0x040fe400078e30ff */
[C---:B------:R-:W-:Y:S02]  /*0b60*/  LEA R29, R4.reuse, R29, 0x6 ;  /* 0x0000001d041d7211 */ /* 0x040fe400078e30ff */
[C---:B------:R-:W-:Y:S02]  /*0b70*/  LEA R27, R4.reuse, R27, 0x6 ;  /* 0x0000001b041b7211 */ /* 0x040fe400078e30ff */
[----:B------:R-:W-:Y:S01]  /*0b80*/  LEA R25, R4, R25, 0x6 ;  /* 0x0000001904197211 */ /* 0x000fe200078e30ff */
        /* <DEDUP_REMOVED lines=8> */
[----:B------:R-:W-:Y:S04]  /*0c10*/  LDS R35, [R20+0x100] ;  /* 0x0001000014237984 */ /* 0x000fe80000000800 */
[----:B------:R-:W4:Y:S04]  /*0c20*/  LDS.128 R12, [R5+0x10] ;  /* 0x00001000050c7984 */ /* 0x000f280000000c00 */
[----:B------:R-:W5:Y:S04]  /*0c30*/  LDS R30, [R20+0x140] ;  /* 0x00014000141e7984 */ /* 0x000f680000000800 */
[----:B------:R-:W5:Y:S01]  /*0c40*/  LDS R37, [R20+0x180] ;  /* 0x0001800014257984 */ /* 0x000f620000000800 */
[----:B0-----:R-:W-:-:S03]  /*0c50*/  FFMA R17, R8, R33, R17 ;  /* 0x0000002108117223 */ /* 0x001fc60000000011 */
[----:B------:R-:W0:Y:S01]  /*0c60*/  LDS R8, [R20+0x1c0] ;  /* 0x0001c00014087984 */ /* 0x000e220000000800 */
[----:B-1----:R-:W-:-:S03]  /*0c70*/  FFMA R9, R34, R9, R17 ;  /* 0x0000000922097223 */ /* 0x002fc60000000011 */
[----:B------:R-:W-:Y:S04]  /*0c80*/  LDS R33, [R20+0x200] ;  /* 0x0002000014217984 */ /* 0x000fe80000000800 */
[----:B------:R-:W1:Y:S01]  /*0c90*/  LDS.128 R16, [R5+0x20] ;  /* 0x0000200005107984 */ /* 0x000e620000000c00 */
[----:B--2---:R-:W-:-:S04]  /*0ca0*/  FFMA R9, R36, R10, R9 ;  /* 0x0000000a24097223 */ /* 0x004fc80000000009 */
[----:B---3--:R-:W-:-:S04]  /*0cb0*/  FFMA R9, R32, R11, R9 ;  /* 0x0000000b20097223 */ /* 0x008fc80000000009 */
[----:B----4-:R-:W-:Y:S02]  /*0cc0*/  FFMA R9, R12, R35, R9 ;  /* 0x000000230c097223 */ /* 0x010fe40000000009 */
[----:B------:R-:W2:Y:S02]  /*0cd0*/  LDS R12, [R20+0x240] ;  /* 0x00024000140c7984 */ /* 0x000ea40000000800 */
[----:B-----5:R-:W-:Y:S02]  /*0ce0*/  FFMA R30, R30, R13, R9 ;  /* 0x0000000d1e1e7223 */ /* 0x020fe40000000009 */
[----:B------:R-:W3:Y:S02]  /*0cf0*/  LDS R13, [R20+0x280] ;  /* 0x00028000140d7984 */ /* 0x000ee40000000800 */
[----:B------:R-:W-:Y:S02]  /*0d00*/  FFMA R37, R37, R14, R30 ;  /* 0x0000000e25257223 */ /* 0x000fe4000000001e */
[----:B------:R-:W4:Y:S04]  /*0d10*/  LDS R14, [R20+0x2c0] ;  /* 0x0002c000140e7984 */ /* 0x000f280000000800 */
[----:B------:R-:W-:Y:S01]  /*0d20*/  LDS R30, [R20+0x340] ;  /* 0x00034000141e7984 */ /* 0x000fe20000000800 */
[----:B0-----:R-:W-:-:S03]  /*0d30*/  FFMA R37, R8, R15, R37 ;  /* 0x0000000f08257223 */ /* 0x001fc60000000025 */
[----:B------:R-:W-:Y:S04]  /*0d40*/  LDS R15, [R20+0x300] ;  /* 0x00030000140f7984 */ /* 0x000fe80000000800 */
[----:B------:R-:W0:Y:S01]  /*0d50*/  LDS.128 R8, [R5+0x30] ;  /* 0x0000300005087984 */ /* 0x000e220000000c00 */
[----:B-1----:R-:W-:-:S03]  /*0d60*/  FFMA R37, R16, R33, R37 ;  /* 0x0000002110257223 */ /* 0x002fc60000000025 */
[----:B------:R-:W1:Y:S04]  /*0d70*/  LDS R33, [R20+0x380] ;  /* 0x0003800014217984 */ /* 0x000e680000000800 */
[----:B------:R-:W5:Y:S01]  /*0d80*/  LDS R16, [R20+0x3c0] ;  /* 0x0003c00014107984 */ /* 0x000f620000000800 */
[----:B--2---:R-:W-:-:S04]  /*0d90*/  FFMA R12, R12, R17, R37 ;  /* 0x000000110c0c7223 */ /* 0x004fc80000000025 */
[----:B---3--:R-:W-:-:S04]  /*0da0*/  FFMA R13, R13, R18, R12 ;  /* 0x000000120d0d7223 */ /* 0x008fc8000000000c */
[----:B----4-:R-:W-:-:S04]  /*0db0*/  FFMA R13, R14, R19, R13 ;  /* 0x000000130e0d7223 */ /* 0x010fc8000000000d */
[----:B0-----:R-:W-:-:S04]  /*0dc0*/  FFMA R13, R8, R15, R13 ;  /* 0x0000000f080d7223 */ /* 0x001fc8000000000d */
[----:B------:R-:W-:-:S04]  /*0dd0*/  FFMA R30, R30, R9, R13 ;  /* 0x000000091e1e7223 */ /* 0x000fc8000000000d */
[----:B-1----:R-:W-:-:S04]  /*0de0*/  FFMA R33, R33, R10, R30 ;  /* 0x0000000a21217223 */ /* 0x002fc8000000001e */
[----:B-----5:R-:W-:Y:S01]  /*0df0*/  FFMA R33, R16, R11, R33 ;  /* 0x0000000b10217223 */ /* 0x020fe20000000021 */
[----:B------:R-:W-:Y:S06]  /*0e00*/  BAR.SYNC.DEFER_BLOCKING 0x0 ;  /* 0x0000000000007b1d */ /* 0x000fec0000010000 */
[----:B------:R-:W-:Y:S05]  /*0e10*/  @P0 BRA `(.L_x_2) ;  /* 0xfffffff400240947 */ /* 0x000fea000383ffff */
.L_x_1:
[----:B------:R-:W-:-:S13]  /*0e20*/  LOP3.LUT P0, R6, R28, 0x3, RZ, 0xc0, !PT ;  /* 0x000000031c067812 */ /* 0x000fda000780c0ff */
[----:B------:R-:W-:Y:S05]  /*0e30*/  @!P0 BRA `(.L_x_0) ;  /* 0x00000008007c8947 */ /* 0x000fea0003800000 */
[----:B------:R-:W-:Y:S02]  /*0e40*/  ISETP.NE.AND P0, PT, R6, 0x1, PT ;  /* 0x000000010600780c */ /* 0x000fe40003f05270 */
[----:B------:R-:W-:-:S04]  /*0e50*/  LOP3.LUT R28, R28, 0x1, RZ, 0xc0, !PT ;  /* 0x000000011c1c7812 */ /* 0x000fc800078ec0ff */
[----:B------:R-:W-:-:S07]  /*0e60*/  ISETP.NE.U32.AND P1, PT, R28, 0x1, PT ;  /* 0x000000011c00780c */ /* 0x000fce0003f25070 */
[----:B------:R-:W-:Y:S06]  /*0e70*/  @!P0 BRA `(.L_x_3) ;  /* 0x0000000400908947 */ /* 0x000fec0003800000 */
[----:B------:R-:W0:Y:S01]  /*0e80*/  LDC.64 R24, c[0x0][0x380] ;  /* 0x0000e000ff187b82 */ /* 0x000e220000000a00 */
[C---:B------:R-:W-:Y:S02]  /*0e90*/  LEA R18, R0.reuse, R3, 0x4 ;  /* 0x0000000300127211 */ /* 0x040fe400078e20ff */
[----:B------:R-:W-:-:S03]  /*0ea0*/  LEA R9, R0, R7, 0x4 ;  /* 0x0000000700097211 */ /* 0x000fc600078e20ff */
[----:B------:R-:W-:Y:S02]  /*0eb0*/  IMAD R13, R18, R4, R21 ;  /* 0x00000004120d7224 */ /* 0x000fe400078e0215 */
[----:B------:R-:W1:Y:S01]  /*0ec0*/  LDC.64 R16, c[0x0][0x388] ;  /* 0x0000e200ff107b82 */ /* 0x000e620000000a00 */
[----:B0-----:R-:W-:-:S05]  /*0ed0*/  IMAD.WIDE R24, R9, 0x4, R24 ;  /* 0x0000000409187825 */ /* 0x001fca00078e0218 */
[----:B------:R-:W2:Y:S01]  /*0ee0*/  LDG.E R19, desc[UR8][R24.64] ;  /* 0x0000000818137981 */ /* 0x000ea2000c1e1900 */
[----:B-1----:R-:W-:-:S05]  /*0ef0*/  IMAD.WIDE R12, R13, 0x4, R16 ;  /* 0x000000040d0c7825 */ /* 0x002fca00078e0210 */
[----:B------:R-:W3:Y:S01]  /*0f00*/  LDG.E R27, desc[UR8][R12.64] ;  /* 0x000000080c1b7981 */ /* 0x000ee2000c1e1900 */
[----:B------:R-:W-:-:S04]  /*0f10*/  UIADD3 UR5, UPT, UPT, UR4, 0x400, URZ ;  /* 0x0000040004057890 */ /* 0x000fc8000fffe0ff */
[----:B------:R-:W-:Y:S01]  /*0f20*/  ULEA UR5, UR6, UR5, 0x18 ;  /* 0x0000000506057291 */ /* 0x000fe2000f8ec0ff */
[----:B------:R-:W-:-:S05]  /*0f30*/  LEA R28, R2, R5, 0x2 ;  /* 0x00000005021c7211 */ /* 0x000fca00078e10ff */
[----:B------:R-:W-:-:S04]  /*0f40*/  LEA R6, R2, UR5, 0x2 ;  /* 0x0000000502067c11 */ /* 0x000fc8000f8e10ff */
[----:B------:R-:W-:Y:S02]  /*0f50*/  LEA R30, R3, R6, 0x6 ;  /* 0x00000006031e7211 */ /* 0x000fe400078e30ff */
[----:B------:R-:W-:Y:S01]  /*0f60*/  IADD3 R18, PT, PT, R18, 0x10, RZ ;  /* 0x0000001012127810 */ /* 0x000fe20007ffe0ff */
        /* <DEDUP_REMOVED lines=11> */
[----:B------:R-:W5:Y:S04]  /*1020*/  LDS R19, [R6+0x180] ;  /* 0x0001800006137984 */ /* 0x000f680000000800 */
[----:B------:R-:W5:Y:S04]  /*1030*/  LDS R20, [R6+0x1c0] ;  /* 0x0001c00006147984 */ /* 0x000f680000000800 */
[----:B------:R-:W-:Y:S01]  /*1040*/  LDS R35, [R6+0x280] ;  /* 0x0002800006237984 */ /* 0x000fe20000000800 */
[----:B0-----:R-:W-:-:S03]  /*1050*/  FFMA R8, R8, R26, R33 ;  /* 0x0000001a08087223 */ /* 0x001fc60000000021 */
[----:B------:R-:W-:Y:S01]  /*1060*/  LDS R33, [R6+0x380] ;  /* 0x0003800006217984 */ /* 0x000fe20000000800 */
[----:B-1----:R-:W-:-:S03]  /*1070*/  FFMA R9, R29, R9, R8 ;  /* 0x000000091d097223 */ /* 0x002fc60000000008 */
[----:B------:R-:W-:Y:S01]  /*1080*/  LDS R29, [R6+0x200] ;  /* 0x00020000061d7984 */ /* 0x000fe20000000800 */
[----:B--2---:R-:W-:-:S03]  /*1090*/  FFMA R10, R32, R10, R9 ;  /* 0x0000000a200a7223 */ /* 0x004fc60000000009 */
[----:B------:R-:W-:Y:S01]  /*10a0*/  LDS R32, [R6+0x2c0] ;  /* 0x0002c00006207984 */ /* 0x000fe20000000800 */
[----:B---3--:R-:W-:-:S03]  /*10b0*/  FFMA R11, R31, R11, R10 ;  /* 0x0000000b1f0b7223 */ /* 0x008fc6000000000a */
[----:B------:R-:W-:Y:S04]  /*10c0*/  LDS R31, [R6+0x300] ;  /* 0x00030000061f7984 */ /* 0x000fe80000000800 */
[----:B------:R-:W-:Y:S01]  /*10d0*/  LDS R26, [R6+0x3c0] ;  /* 0x0003c000061a7984 */ /* 0x000fe20000000800 */
[----:B----4-:R-:W-:-:S03]  /*10e0*/  FFMA R11, R12, R34, R11 ;  /* 0x000000220c0b7223 */ /* 0x010fc6000000000b */
[----:B------:R-:W-:Y:S01]  /*10f0*/  LDS R34, [R6+0x240] ;  /* 0x0002400006227984 */ /* 0x000fe20000000800 */
[----:B-----5:R-:W-:Y:S01]  /*1100*/  FFMA R22, R22, R13, R11 ;  /* 0x0000000d16167223 */ /* 0x020fe2000000000b */
[----:B------:R-:W-:Y:S02]  /*1110*/  IMAD R13, R18, R4, R21 ;  /* 0x00000004120d7224 */ /* 0x000fe400078e0215 */
[----:B------:R-:W0:Y:S01]  /*1120*/  LDS.128 R8, [R5+0x20] ;  /* 0x0000200005087984 */ /* 0x000e220000000c00 */
[----:B------:R-:W-:Y:S01]  /*1130*/  FFMA R19, R19, R14, R22 ;  /* 0x0000000e13137223 */ /* 0x000fe20000000016 */
[----:B------:R-:W-:Y:S02]  /*1140*/  IMAD.WIDE R12, R13, 0x4, R16 ;  /* 0x000000040d0c7825 */ /* 0x000fe400078e0210 */
[----:B------:R-:W-:Y:S02]  /*1150*/  LDS R22, [R6+0x340] ;  /* 0x0003400006167984 */ /* 0x000fe40000000800 */
[----:B------:R-:W-:-:S02]  /*1160*/  FFMA R37, R20, R15, R19 ;  /* 0x0000000f14257223 */ /* 0x000fc40000000013 */
[----:B------:R-:W1:Y:S01]  /*1170*/  LDS.128 R16, [R5+0x30] ;  /* 0x0000300005107984 */ /* 0x000e620000000c00 */
[----:B------:R-:W-:Y:S06]  /*1180*/  BAR.SYNC.DEFER_BLOCKING 0x0 ;  /* 0x0000000000007b1d */ /* 0x000fec0000010000 */
[----:B------:R-:W2:Y:S04]  /*1190*/  LDG.E R25, desc[UR8][R24.64+0x40] ;  /* 0x0000400818197981 */ /* 0x000ea8000c1e1900 */
[----:B------:R-:W3:Y:S01]  /*11a0*/  LDG.E R36, desc[UR8][R12.64] ;  /* 0x000000080c247981 */ /* 0x000ee2000c1e1900 */
[----:B0-----:R-:W-:-:S04]  /*11b0*/  FFMA R37, R8, R29, R37 ;  /* 0x0000001d08257223 */ /* 0x001fc80000000025 */
[----:B------:R-:W-:-:S04]  /*11c0*/  FFMA R34, R34, R9, R37 ;  /* 0x0000000922227223 */ /* 0x000fc80000000025 */
[----:B------:R-:W-:-:S04]  /*11d0*/  FFMA R35, R35, R10, R34 ;  /* 0x0000000a23237223 */ /* 0x000fc80000000022 */
[----:B------:R-:W-:-:S04]  /*11e0*/  FFMA R35, R32, R11, R35 ;  /* 0x0000000b20237223 */ /* 0x000fc80000000023 */
[----:B-1----:R-:W-:-:S04]  /*11f0*/  FFMA R31, R16, R31, R35 ;  /* 0x0000001f101f7223 */ /* 0x002fc80000000023 */
[----:B------:R-:W-:-:S04]  /*1200*/  FFMA R22, R22, R17, R31 ;  /* 0x0000001116167223 */ /* 0x000fc8000000001f */
[----:B------:R-:W-:-:S04]  /*1210*/  FFMA R33, R33, R18, R22 ;  /* 0x0000001221217223 */ /* 0x000fc80000000016 */
[----:B------:R-:W-:Y:S01]  /*1220*/  FFMA R35, R26, R19, R33 ;  /* 0x000000131a237223 */ /* 0x000fe20000000021 */
        /* <DEDUP_REMOVED lines=14> */
[----:B------:R-:W-:Y:S04]  /*1310*/  LDS R33, [R6+0x200] ;  /* 0x0002000006217984 */ /* 0x000fe80000000800 */
[----:B------:R-:W5:Y:S01]  /*1320*/  LDS.128 R16, [R5+0x20] ;  /* 0x0000200005107984 */ /* 0x000f620000000c00 */
[----:B0-----:R-:W-:-:S03]  /*1330*/  FFMA R27, R12, R27, R35 ;  /* 0x0000001b0c1b7223 */ /* 0x001fc60000000023 */
[----:B------:R-:W0:Y:S01]  /*1340*/  LDS R26, [R6+0x240] ;  /* 0x00024000061a7984 */ /* 0x000e220000000800 */
[----:B-1----:R-:W-:-:S03]  /*1350*/  FFMA R20, R20, R13, R27 ;  /* 0x0000000d14147223 */ /* 0x002fc6000000001b */
[----:B------:R-:W1:Y:S01]  /*1360*/  LDS R27, [R6+0x280] ;  /* 0x00028000061b7984 */ /* 0x000e620000000800 */
[----:B--2---:R-:W-:-:S03]  /*1370*/  FFMA R29, R29, R14, R20 ;  /* 0x0000000e1d1d7223 */ /* 0x004fc60000000014 */
[----:B------:R-:W2:Y:S01]  /*1380*/  LDS R20, [R6+0x2c0] ;  /* 0x0002c00006147984 */ /* 0x000ea20000000800 */
[----:B---3--:R-:W-:-:S03]  /*1390*/  FFMA R35, R24, R15, R29 ;  /* 0x0000000f18237223 */ /* 0x008fc6000000001d */
[----:B------:R-:W-:Y:S04]  /*13a0*/  LDS R29, [R6+0x300] ;  /* 0x00030000061d7984 */ /* 0x000fe80000000800 */
[----:B------:R-:W3:Y:S01]  /*13b0*/  LDS.128 R12, [R5+0x30] ;  /* 0x00003000050c7984 */ /* 0x000ee20000000c00 */
[----:B----4-:R-:W-:-:S03]  /*13c0*/  FFMA R35, R8, R25, R35 ;  /* 0x0000001908237223 */ /* 0x010fc60000000023 */
[----:B------:R-:W4:Y:S04]  /*13d0*/  LDS R24, [R6+0x340] ;  /* 0x0003400006187984 */ /* 0x000f280000000800 */
[----:B------:R-:W4:Y:S01]  /*13e0*/  LDS R25, [R6+0x380] ;  /* 0x0003800006197984 */ /* 0x000f220000000800 */
[----:B-----5:R-:W-:-:S03]  /*13f0*/  FFMA R28, R28, R9, R35 ;  /* 0x000000091c1c7223 */ /* 0x020fc60000000023 */
[----:B------:R-:W5:Y:S01]  /*1400*/  LDS R8, [R6+0x3c0] ;  /* 0x0003c00006087984 */ /* 0x000f620000000800 */
[----:B------:R-:W-:-:S04]  /*1410*/  FFMA R31, R31, R10, R28 ;  /* 0x0000000a1f1f7223 */ /* 0x000fc8000000001c */
[----:B------:R-:W-:-:S04]  /*1420*/  FFMA R11, R22, R11, R31 ;  /* 0x0000000b160b7223 */ /* 0x000fc8000000001f */
[----:B------:R-:W-:-:S04]  /*1430*/  FFMA R11, R16, R33, R11 ;  /* 0x00000021100b7223 */ /* 0x000fc8000000000b */
[----:B0-----:R-:W-:-:S04]  /*1440*/  FFMA R26, R26, R17, R11 ;  /* 0x000000111a1a7223 */ /* 0x001fc8000000000b */
[----:B-1----:R-:W-:-:S04]  /*1450*/  FFMA R27, R27, R18, R26 ;  /* 0x000000121b1b7223 */ /* 0x002fc8000000001a */
[----:B--2---:R-:W-:-:S04]  /*1460*/  FFMA R19, R20, R19, R27 ;  /* 0x0000001314137223 */ /* 0x004fc8000000001b */
[----:B---3--:R-:W-:-:S04]  /*1470*/  FFMA R19, R12, R29, R19 ;  /* 0x0000001d0c137223 */ /* 0x008fc80000000013 */
[----:B----4-:R-:W-:-:S04]  /*1480*/  FFMA R24, R24, R13, R19 ;  /* 0x0000000d18187223 */ /* 0x010fc80000000013 */
[----:B------:R-:W-:-:S04]  /*1490*/  FFMA R25, R25, R14, R24 ;  /* 0x0000000e19197223 */ /* 0x000fc80000000018 */
[----:B-----5:R-:W-:Y:S01]  /*14a0*/  FFMA R33, R8, R15, R25 ;  /* 0x0000000f08217223 */ /* 0x020fe20000000019 */
[----:B------:R-:W-:Y:S06]  /*14b0*/  BAR.SYNC.DEFER_BLOCKING 0x0 ;  /* 0x0000000000007b1d */ /* 0x000fec0000010000 */
.L_x_3:
[----:B------:R-:W-:Y:S05]  /*14c0*/  @P1 BRA `(.L_x_0) ;  /* 0x0000000000d81947 */ /* 0x000fea0003800000 */
[----:B------:R-:W0:Y:S01]  /*14d0*/  LDC.64 R8, c[0x0][0x380] ;  /* 0x0000e000ff087b82 */ /* 0x000e220000000a00 */
[C---:B------:R-:W-:Y:S02]  /*14e0*/  LEA R6, R0.reuse, R3, 0x4 ;  /* 0x0000000300067211 */ /* 0x040fe400078e20ff */
[----:B------:R-:W-:-:S03]  /*14f0*/  LEA R7, R0, R7, 0x4 ;  /* 0x0000000700077211 */ /* 0x000fc600078e20ff */
[----:B------:R-:W-:Y:S02]  /*1500*/  IMAD R11, R6, R4, R21 ;  /* 0x00000004060b7224 */ /* 0x000fe400078e0215 */
[----:B------:R-:W1:Y:S01]  /*1510*/  LDC.64 R12, c[0x0][0x388] ;  /* 0x0000e200ff0c7b82 */ /* 0x000e620000000a00 */
[----:B0-----:R-:W-:-:S06]  /*1520*/  IMAD.WIDE R6, R7, 0x4, R8 ;  /* 0x0000000407067825 */ /* 0x001fcc00078e0208 */
[----:B------:R-:W2:Y:S01]  /*1530*/  LDG.E R6, desc[UR8][R6.64] ;  /* 0x0000000806067981 */ /* 0x000ea2000c1e1900 */
[----:B-1----:R-:W-:-:S06]  /*1540*/  IMAD.WIDE R12, R11, 0x4, R12 ;  /* 0x000000040b0c7825 */ /* 0x002fcc00078e020c */
[----:B------:R-:W3:Y:S01]  /*1550*/  LDG.E R12, desc[UR8][R12.64] ;  /* 0x000000080c0c7981 */ /* 0x000ee2000c1e1900 */
[----:B------:R-:W-:-:S04]  /*1560*/  UIADD3 UR4, UPT, UPT, UR4, 0x400, URZ ;  /* 0x0000040004047890 */ /* 0x000fc8000fffe0ff */
[----:B------:R-:W-:Y:S01]  /*1570*/  ULEA UR4, UR6, UR4, 0x18 ;  /* 0x0000000406047291 */ /* 0x000fe2000f8ec0ff */
[----:B------:R-:W-:-:S05]  /*1580*/  LEA R15, R2, R5, 0x2 ;  /* 0x00000005020f7211 */ /* 0x000fca00078e10ff */
[----:B------:R-:W-:-:S04]  /*1590*/  LEA R0, R2, UR4, 0x2 ;  /* 0x0000000402007c11 */ /* 0x000fc8000f8e10ff */
        /* <DEDUP_REMOVED lines=41> */
.L_x_0:
[----:B------:R-:W0:Y:S01]  /*1830*/  LDC.64 R2, c[0x0][0x390] ;  /* 0x0000e400ff027b82 */ /* 0x000e220000000a00 */
[----:B------:R-:W-:-:S04]  /*1840*/  IMAD R21, R23, R4, R21 ;  /* 0x0000000417157224 */ /* 0x000fc800078e0215 */
[----:B0-----:R-:W-:-:S05]  /*1850*/  IMAD.WIDE R2, R21, 0x4, R2 ;  /* 0x0000000415027825 */ /* 0x001fca00078e0202 */
[----:B------:R-:W-:Y:S01]  /*1860*/  STG.E desc[UR8][R2.64], R33 ;  /* 0x0000002102007986 */ /* 0x000fe2000c101908 */
[----:B------:R-:W-:Y:S05]  /*1870*/  EXIT ;  /* 0x000000000000794d */ /* 0x000fea0003800000 */
.L_x_4:
[----:B------:R-:W-:-:S00]  /*1880*/  BRA `(.L_x_4) ;  /* 0xfffffffc00fc7947 */ /* 0x000fc0000383ffff */
[----:B------:R-:W-:-:S00]  /*1890*/  NOP ;  /* 0x0000000000007918 */ /* 0x000fc00000000000 */
        /* <DEDUP_REMOVED lines=14> */
.L_x_5:


//--------------------- .nv.shared._Z12matMulKernelPfS_S_i --------------------------
	.section	.nv.shared._Z12matMulKernelPfS_S_i,"aw",@nobits
	.sectionflags	@""
	.align	4
.nv.shared._Z12matMulKernelPfS_S_i:
	.zero		3072


//--------------------- .nv.shared.reserved.0     --------------------------
	.section	.nv.shared.reserved.0,"aw",@nobits
	.weak		__nv_reservedSMEM_offset_0_alias
	.size		__nv_reservedSMEM_offset_0_alias, 0, 64
	.other		__nv_reservedSMEM_offset_0_alias,@"STO_CUDA_RESERVED_SHARED STV_DEFAULT"
__nv_reservedSMEM_offset_0_alias:
	.zero		0
	.zero		64


//--------------------- .nv.constant0._Z12matMulKernelPfS_S_i --------------------------
	.section	.nv.constant0._Z12matMulKernelPfS_S_i,"a",@progbits
	.sectionflags	@""
	.align	4
.nv.constant0._Z12matMulKernelPfS_S_i:
	.zero		924


//--------------------- SYMBOLS --------------------------

	.type		.nv.reservedSmem.offset0,@object
	.size		.nv.reservedSmem.offset0,0x4
	.type		.nv.reservedSmem.cap,@object
	.size		.nv.reservedSmem.cap,0x4
